//
// Generated by NVIDIA NVVM Compiler
//
// Compiler Build ID: CL-36424714
// Cuda compilation tools, release 13.0, V13.0.88
// Based on NVVM 20.0.0
//

.version 9.0
.target sm_100
.address_size 64

	// .globl	_Z6MatAddPfS_i

.visible .entry _Z6MatAddPfS_i(
	.param .u64 .ptr .align 1 _Z6MatAddPfS_i_param_0,
	.param .u64 .ptr .align 1 _Z6MatAddPfS_i_param_1,
	.param .u32 _Z6MatAddPfS_i_param_2
)
{
	.reg .pred 	%p<2>;
	.reg .b32 	%r<6>;
	.reg .b32 	%f<4>;
	.reg .b64 	%rd<8>;

	ld.param.u64 	%rd1, [_Z6MatAddPfS_i_param_0];
	ld.param.u64 	%rd2, [_Z6MatAddPfS_i_param_1];
	ld.param.u32 	%r2, [_Z6MatAddPfS_i_param_2];
	mov.u32 	%r3, %ntid.x;
	mov.u32 	%r4, %ctaid.x;
	mov.u32 	%r5, %tid.x;
	mad.lo.s32 	%r1, %r3, %r4, %r5;
	setp.ge.s32 	%p1, %r1, %r2;
	@%p1 bra 	$L__BB0_2;
	cvta.to.global.u64 	%rd3, %rd2;
	cvta.to.global.u64 	%rd4, %rd1;
	mul.wide.s32 	%rd5, %r1, 4;
	add.s64 	%rd6, %rd3, %rd5;
	ld.global.f32 	%f1, [%rd6];
	add.s64 	%rd7, %rd4, %rd5;
	ld.global.f32 	%f2, [%rd7];
	add.f32 	%f3, %f1, %f2;
	st.global.f32 	[%rd6], %f3;
$L__BB0_2:
	ret;

}


// ===== COMPILED SASS (sm_100) =====

	.target	sm_100

	.elftype	@"ET_EXEC"


//--------------------- .note.nv.tkinfo           --------------------------
	.section	.note.nv.tkinfo,"",@"SHT_NOTE"
	.sectionflags	@"SHF_NOTE_NV_TKINFO"
	.tkinfo
        /*0018*/ 	.word	0x00000002
        /*0030*/ 	.string	""
        /*0030*/ 	.string	"ptxas"
        /*0030*/ 	.string	"Cuda compilation tools, release 13.0, V13.0.88"
        /*0030*/ 	.string	"Build cuda_13.0.r13.0/compiler.36424714_0"
        /*0030*/ 	.string	"-arch sm_100 -m 64 "



//--------------------- .note.nv.cuinfo           --------------------------
	.section	.note.nv.cuinfo,"",@"SHT_NOTE"
	.sectionflags	@"SHF_NOTE_NV_CUINFO"
        /*0018*/ 	.short	0x0002
        /*001a*/ 	.short	0x0064
        /*001c*/ 	.short	0x0082
	.zero		2


//--------------------- .nv.info                  --------------------------
	.section	.nv.info,"",@"SHT_CUDA_INFO"
	.align	4


	//----- nvinfo : EIATTR_REGCOUNT
	.align		4
        /*0000*/ 	.byte	0x04, 0x2f
        /*0002*/ 	.short	(.L_1 - .L_0)
	.align		4
.L_0:
        /*0004*/ 	.word	index@(_Z6MatAddPfS_i)
        /*0008*/ 	.word	0x0000000a


	//----- nvinfo : EIATTR_FRAME_SIZE
	.align		4
.L_1:
        /*000c*/ 	.byte	0x04, 0x11
        /*000e*/ 	.short	(.L_3 - .L_2)
	.align		4
.L_2:
        /*0010*/ 	.word	index@(_Z6MatAddPfS_i)
        /*0014*/ 	.word	0x00000000


	//----- nvinfo : EIATTR_MIN_STACK_SIZE
	.align		4
.L_3:
        /*0018*/ 	.byte	0x04, 0x12
        /*001a*/ 	.short	(.L_5 - .L_4)
	.align		4
.L_4:
        /*001c*/ 	.word	index@(_Z6MatAddPfS_i)
        /*0020*/ 	.word	0x00000000
.L_5:


//--------------------- .nv.compat                --------------------------
	.section	.nv.compat,"",@"SHT_CUDA_COMPAT_INFO"
	.align	4
        /*0000*/ 	.byte	0x02, 0x09, 0x00, 0x00, 0x02, 0x02, 0x01, 0x00, 0x02, 0x05, 0x05, 0x00, 0x03, 0x07, 0x01, 0x01
        /*0010*/ 	.byte	0x02, 0x03, 0x00, 0x00, 0x02, 0x06, 0x01, 0x00, 0x04, 0x0b, 0x08, 0x00, 0x09, 0x00, 0x00, 0x00
        /*0020*/ 	.byte	0x00, 0x00, 0x00, 0x00


//--------------------- .nv.info._Z6MatAddPfS_i   --------------------------
	.section	.nv.info._Z6MatAddPfS_i,"",@"SHT_CUDA_INFO"
	.sectionflags	@""
	.align	4


	//----- nvinfo : EIATTR_CUDA_API_VERSION
	.align		4
        /*0000*/ 	.byte	0x04, 0x37
        /*0002*/ 	.short	(.L_7 - .L_6)
.L_6:
        /*0004*/ 	.word	0x00000082


	//----- nvinfo : EIATTR_KPARAM_INFO
	.align		4
.L_7:
        /*0008*/ 	.byte	0x04, 0x17
        /*000a*/ 	.short	(.L_9 - .L_8)
.L_8:
        /*000c*/ 	.word	0x00000000
        /*0010*/ 	.short	0x0002
        /*0012*/ 	.short	0x0010
        /*0014*/ 	.byte	0x00, 0xf0, 0x11, 0x00


	//----- nvinfo : EIATTR_KPARAM_INFO
	.align		4
.L_9:
        /*0018*/ 	.byte	0x04, 0x17
        /*001a*/ 	.short	(.L_11 - .L_10)
.L_10:
        /*001c*/ 	.word	0x00000000
        /*0020*/ 	.short	0x0001
        /*0022*/ 	.short	0x0008
        /*0024*/ 	.byte	0x00, 0xf5, 0x21, 0x00


	//----- nvinfo : EIATTR_KPARAM_INFO
	.align		4
.L_11:
        /*0028*/ 	.byte	0x04, 0x17
        /*002a*/ 	.short	(.L_13 - .L_12)
.L_12:
        /*002c*/ 	.word	0x00000000
        /*0030*/ 	.short	0x0000
        /*0032*/ 	.short	0x0000
        /*0034*/ 	.byte	0x00, 0xf5, 0x21, 0x00


	//----- nvinfo : EIATTR_SPARSE_MMA_MASK
	.align		4
.L_13:
        /*0038*/ 	.byte	0x03, 0x50
        /*003a*/ 	.short	0x0000


	//----- nvinfo : EIATTR_MAXREG_COUNT
	.align		4
        /*003c*/ 	.byte	0x03, 0x1b
        /*003e*/ 	.short	0x00ff


	//----- nvinfo : EIATTR_MERCURY_ISA_VERSION
	.align		4
        /*0040*/ 	.byte	0x03, 0x5f
        /*0042*/ 	.short	0x0101


	//----- nvinfo : EIATTR_VRC_CTA_INIT_COUNT
	.align		4
        /*0044*/ 	.byte	0x02, 0x4a
	.zero		1
	.zero		1


	//----- nvinfo : EIATTR_EXIT_INSTR_OFFSETS
	.align		4
        /*0048*/ 	.byte	0x04, 0x1c
        /*004a*/ 	.short	(.L_15 - .L_14)


	//   ....[0]....
.L_14:
        /*004c*/ 	.word	0x00000070


	//   ....[1]....
        /*0050*/ 	.word	0x00000110


	//----- nvinfo : EIATTR_CBANK_PARAM_SIZE
	.align		4
.L_15:
        /*0054*/ 	.byte	0x03, 0x19
        /*0056*/ 	.short	0x0014


	//----- nvinfo : EIATTR_PARAM_CBANK
	.align		4
        /*0058*/ 	.byte	0x04, 0x0a
        /*005a*/ 	.short	(.L_17 - .L_16)
	.align		4
.L_16:
        /*005c*/ 	.word	index@(.nv.constant0._Z6MatAddPfS_i)
        /*0060*/ 	.short	0x0380
        /*0062*/ 	.short	0x0014


	//----- nvinfo : EIATTR_SW_WAR
	.align		4
.L_17:
        /*0064*/ 	.byte	0x04, 0x36
        /*0066*/ 	.short	(.L_19 - .L_18)
.L_18:
        /*0068*/ 	.word	0x00000008
.L_19:


//--------------------- .nv.callgraph             --------------------------
	.section	.nv.callgraph,"",@"SHT_CUDA_CALLGRAPH"
	.align	4
	.sectionentsize	8
	.align		4
        /*0000*/ 	.word	0x00000000
	.align		4
        /*0004*/ 	.word	0xffffffff
	.align		4
        /*0008*/ 	.word	0x00000000
	.align		4
        /*000c*/ 	.word	0xfffffffe
	.align		4
        /*0010*/ 	.word	0x00000000
	.align		4
        /*0014*/ 	.word	0xfffffffd
	.align		4
        /*0018*/ 	.word	0x00000000
	.align		4
        /*001c*/ 	.word	0xfffffffc


//--------------------- .text._Z6MatAddPfS_i      --------------------------
	.section	.text._Z6MatAddPfS_i,"ax",@progbits
	.align	128
        .global         _Z6MatAddPfS_i
        .type           _Z6MatAddPfS_i,@function
        .size           _Z6MatAddPfS_i,(.L_x_1 - _Z6MatAddPfS_i)
        .other          _Z6MatAddPfS_i,@"STO_CUDA_ENTRY STV_DEFAULT"
_Z6MatAddPfS_i:
.text._Z6MatAddPfS_i:
[----:B------:R-:W-:Y:S01]  /*0000*/  LDC R1, c[0x0][0x37c] ;  /* 0x0000df00ff017b82 */ /* 0x000fe20000000800 */
[----:B------:R-:W0:Y:S01]  /*0010*/  S2R R7, SR_CTAID.X ;  /* 0x0000000000077919 */ /* 0x000e220000002500 */
[----:B------:R-:W0:Y:S01]  /*0020*/  LDCU UR4, c[0x0][0x360] ;  /* 0x00006c00ff0477ac */ /* 0x000e220008000800 */
[----:B------:R-:W0:Y:S01]  /*0030*/  S2R R0, SR_TID.X ;  /* 0x0000000000007919 */ /* 0x000e220000002100 */
[----:B------:R-:W1:Y:S01]  /*0040*/  LDCU UR5, c[0x0][0x390] ;  /* 0x00007200ff0577ac */ /* 0x000e620008000800 */
[----:B0-----:R-:W-:-:S05]  /*0050*/  IMAD R7, R7, UR4, R0 ;  /* 0x0000000407077c24 */ /* 0x001fca000f8e0200 */
[----:B-1----:R-:W-:-:S13]  /*0060*/  ISETP.GE.AND P0, PT, R7, UR5, PT ;  /* 0x0000000507007c0c */ /* 0x002fda000bf06270 */
[----:B------:R-:W-:Y:S05]  /*0070*/  @P0 EXIT ;  /* 0x000000000000094d */ /* 0x000fea0003800000 */
[----:B------:R-:W0:Y:S01]  /*0080*/  LDC.64 R4, c[0x0][0x380] ;  /* 0x0000e000ff047b82 */ /* 0x000e220000000a00 */
[----:B------:R-:W1:Y:S07]  /*0090*/  LDCU.64 UR4, c[0x0][0x358] ;  /* 0x00006b00ff0477ac */ /* 0x000e6e0008000a00 */
[----:B------:R-:W2:Y:S01]  /*00a0*/  LDC.64 R2, c[0x0][0x388] ;  /* 0x0000e200ff027b82 */ /* 0x000ea20000000a00 */
[----:B0-----:R-:W-:-:S06]  /*00b0*/  IMAD.WIDE R4, R7, 0x4, R4 ;  /* 0x0000000407047825 */ /* 0x001fcc00078e0204 */
[----:B-1----:R-:W3:Y:S01]  /*00c0*/  LDG.E R5, desc[UR4][R4.64] ;  /* 0x0000000404057981 */ /* 0x002ee2000c1e1900 */
[----:B--2---:R-:W-:-:S05]  /*00d0*/  IMAD.WIDE R2, R7, 0x4, R2 ;  /* 0x0000000407027825 */ /* 0x004fca00078e0202 */
[----:B------:R-:W3:Y:S02]  /*00e0*/  LDG.E R0, desc[UR4][R2.64] ;  /* 0x0000000402007981 */ /* 0x000ee4000c1e1900 */
[----:B---3--:R-:W-:-:S05]  /*00f0*/  FADD R7, R0, R5 ;  /* 0x0000000500077221 */ /* 0x008fca0000000000 */
[----:B------:R-:W-:Y:S01]  /*0100*/  STG.E desc[UR4][R2.64], R7 ;  /* 0x0000000702007986 */ /* 0x000fe2000c101904 */
[----:B------:R-:W-:Y:S05]  /*0110*/  EXIT ;  /* 0x000000000000794d */ /* 0x000fea0003800000 */
.L_x_0:
[----:B------:R-:W-:-:S00]  /*0120*/  BRA `(.L_x_0) ;  /* 0xfffffffc00fc7947 */ /* 0x000fc0000383ffff */
[----:B------:R-:W-:-:S00]  /*0130*/  NOP ;  /* 0x0000000000007918 */ /* 0x000fc00000000000 */
        /* <DEDUP_REMOVED lines=12> */
.L_x_1:


//--------------------- .nv.shared.reserved.0     --------------------------
	.section	.nv.shared.reserved.0,"aw",@nobits
	.weak		__nv_reservedSMEM_offset_0_alias
	.size		__nv_reservedSMEM_offset_0_alias, 0, 64
	.other		__nv_reservedSMEM_offset_0_alias,@"STO_CUDA_RESERVED_SHARED STV_DEFAULT"
__nv_reservedSMEM_offset_0_alias:
	.zero		0
	.zero		64


//--------------------- .nv.constant0._Z6MatAddPfS_i --------------------------
	.section	.nv.constant0._Z6MatAddPfS_i,"a",@progbits
	.sectionflags	@""
	.align	4
.nv.constant0._Z6MatAddPfS_i:
	.zero		916


//--------------------- SYMBOLS --------------------------

	.type		.nv.reservedSmem.offset0,@object
	.size		.nv.reservedSmem.offset0,0x4
